	.headerflags	@"EF_CUDA_TEXMODE_UNIFIED EF_CUDA_64BIT_ADDRESS EF_CUDA_ACCELERATORS EF_CUDA_SM90 EF_CUDA_VIRTUAL_SM(EF_CUDA_SM90)"
	.elftype	@"ET_EXEC"


//--------------------- .nv.info                  --------------------------
	.section	.nv.info,"",@"SHT_CUDA_INFO"
	.align	4


	//----- nvinfo : EIATTR_REGCOUNT
	.align		4
        /*0000*/ 	.byte	0x04, 0x2f
        /*0002*/ 	.short	(.L_3 - .L_2)
	.align		4
.L_2:
        /*0004*/ 	.word	index@(triton_poi_fused__native_batch_norm_legit_no_training_add_26)
        /*0008*/ 	.word	0x00000013


	//----- nvinfo : EIATTR_MIN_STACK_SIZE
	.align		4
.L_3:
        /*000c*/ 	.byte	0x04, 0x12
        /*000e*/ 	.short	(.L_5 - .L_4)
	.align		4
.L_4:
        /*0010*/ 	.word	index@(triton_poi_fused__native_batch_norm_legit_no_training_add_26)
        /*0014*/ 	.word	0x00000000


	//----- nvinfo : EIATTR_FRAME_SIZE
	.align		4
.L_5:
        /*0018*/ 	.byte	0x04, 0x11
        /*001a*/ 	.short	(.L_7 - .L_6)
	.align		4
.L_6:
        /*001c*/ 	.word	index@(triton_poi_fused__native_batch_norm_legit_no_training_add_26)
        /*0020*/ 	.word	0x00000000


	//----- nvinfo : EIATTR_MIN_STACK_SIZE
	.align		4
.L_7:
        /*0024*/ 	.byte	0x04, 0x12
        /*0026*/ 	.short	(.L_9 - .L_8)
	.align		4
.L_8:
        /*0028*/ 	.word	index@(triton_poi_fused__native_batch_norm_legit_no_training_add_26)
        /*002c*/ 	.word	0x00000000
.L_9:


//--------------------- .nv.info.triton_poi_fused__native_batch_norm_legit_no_training_add_26 --------------------------
	.section	.nv.info.triton_poi_fused__native_batch_norm_legit_no_training_add_26,"",@"SHT_CUDA_INFO"
	.sectionflags	@""
	.align	4


	//----- nvinfo : EIATTR_CUDA_API_VERSION
	.align		4
        /*0000*/ 	.byte	0x04, 0x37
        /*0002*/ 	.short	(.L_11 - .L_10)
.L_10:
        /*0004*/ 	.word	0x0000007c


	//----- nvinfo : EIATTR_KPARAM_INFO
	.align		4
.L_11:
        /*0008*/ 	.byte	0x04, 0x17
        /*000a*/ 	.short	(.L_13 - .L_12)
.L_12:
        /*000c*/ 	.word	0x00000000
        /*0010*/ 	.short	0x0007
        /*0012*/ 	.short	0x0038
        /*0014*/ 	.byte	0x00, 0xf0, 0x11, 0x00


	//----- nvinfo : EIATTR_KPARAM_INFO
	.align		4
.L_13:
        /*0018*/ 	.byte	0x04, 0x17
        /*001a*/ 	.short	(.L_15 - .L_14)
.L_14:
        /*001c*/ 	.word	0x00000000
        /*0020*/ 	.short	0x0006
        /*0022*/ 	.short	0x0030
        /*0024*/ 	.byte	0x00, 0xf4, 0x21, 0x00


	//----- nvinfo : EIATTR_KPARAM_INFO
	.align		4
.L_15:
        /*0028*/ 	.byte	0x04, 0x17
        /*002a*/ 	.short	(.L_17 - .L_16)
.L_16:
        /*002c*/ 	.word	0x00000000
        /*0030*/ 	.short	0x0005
        /*0032*/ 	.short	0x0028
        /*0034*/ 	.byte	0x00, 0xf4, 0x21, 0x00


	//----- nvinfo : EIATTR_KPARAM_INFO
	.align		4
.L_17:
        /*0038*/ 	.byte	0x04, 0x17
        /*003a*/ 	.short	(.L_19 - .L_18)
.L_18:
        /*003c*/ 	.word	0x00000000
        /*0040*/ 	.short	0x0004
        /*0042*/ 	.short	0x0020
        /*0044*/ 	.byte	0x00, 0xf4, 0x21, 0x00


	//----- nvinfo : EIATTR_KPARAM_INFO
	.align		4
.L_19:
        /*0048*/ 	.byte	0x04, 0x17
        /*004a*/ 	.short	(.L_21 - .L_20)
.L_20:
        /*004c*/ 	.word	0x00000000
        /*0050*/ 	.short	0x0003
        /*0052*/ 	.short	0x0018
        /*0054*/ 	.byte	0x00, 0xf4, 0x21, 0x00


	//----- nvinfo : EIATTR_KPARAM_INFO
	.align		4
.L_21:
        /*0058*/ 	.byte	0x04, 0x17
        /*005a*/ 	.short	(.L_23 - .L_22)
.L_22:
        /*005c*/ 	.word	0x00000000
        /*0060*/ 	.short	0x0002
        /*0062*/ 	.short	0x0010
        /*0064*/ 	.byte	0x00, 0xf4, 0x21, 0x00


	//----- nvinfo : EIATTR_KPARAM_INFO
	.align		4
.L_23:
        /*0068*/ 	.byte	0x04, 0x17
        /*006a*/ 	.short	(.L_25 - .L_24)
.L_24:
        /*006c*/ 	.word	0x00000000
        /*0070*/ 	.short	0x0001
        /*0072*/ 	.short	0x0008
        /*0074*/ 	.byte	0x00, 0xf4, 0x21, 0x00


	//----- nvinfo : EIATTR_KPARAM_INFO
	.align		4
.L_25:
        /*0078*/ 	.byte	0x04, 0x17
        /*007a*/ 	.short	(.L_27 - .L_26)
.L_26:
        /*007c*/ 	.word	0x00000000
        /*0080*/ 	.short	0x0000
        /*0082*/ 	.short	0x0000
        /*0084*/ 	.byte	0x00, 0xf4, 0x21, 0x00


	//----- nvinfo : EIATTR_SPARSE_MMA_MASK
	.align		4
.L_27:
        /*0088*/ 	.byte	0x03, 0x50
        /*008a*/ 	.short	0x0000


	//----- nvinfo : EIATTR_MAXREG_COUNT
	.align		4
        /*008c*/ 	.byte	0x03, 0x1b
        /*008e*/ 	.short	0x00ff


	//----- nvinfo : EIATTR_EXIT_INSTR_OFFSETS
	.align		4
        /*0090*/ 	.byte	0x04, 0x1c
        /*0092*/ 	.short	(.L_29 - .L_28)


	//   ....[0]....
.L_28:
        /*0094*/ 	.word	0x000002f0


	//----- nvinfo : EIATTR_REQNTID
	.align		4
.L_29:
        /*0098*/ 	.byte	0x04, 0x10
        /*009a*/ 	.short	(.L_31 - .L_30)
.L_30:
        /*009c*/ 	.word	0x00000080
        /*00a0*/ 	.word	0x00000001
        /*00a4*/ 	.word	0x00000001


	//----- nvinfo : EIATTR_CBANK_PARAM_SIZE
	.align		4
.L_31:
        /*00a8*/ 	.byte	0x03, 0x19
        /*00aa*/ 	.short	0x003c


	//----- nvinfo : EIATTR_PARAM_CBANK
	.align		4
        /*00ac*/ 	.byte	0x04, 0x0a
        /*00ae*/ 	.short	(.L_33 - .L_32)
	.align		4
.L_32:
        /*00b0*/ 	.word	index@(.nv.constant0.triton_poi_fused__native_batch_norm_legit_no_training_add_26)
        /*00b4*/ 	.short	0x0210
        /*00b6*/ 	.short	0x003c


	//----- nvinfo : EIATTR_SW_WAR
	.align		4
.L_33:
        /*00b8*/ 	.byte	0x04, 0x36
        /*00ba*/ 	.short	(.L_35 - .L_34)
.L_34:
        /*00bc*/ 	.word	0x00000008
.L_35:


//--------------------- .nv.callgraph             --------------------------
	.section	.nv.callgraph,"",@"SHT_CUDA_CALLGRAPH"
	.align	4
	.sectionentsize	8
	.align		4
        /*0000*/ 	.word	0x00000000
	.align		4
        /*0004*/ 	.word	0xffffffff
	.align		4
        /*0008*/ 	.word	0x00000000
	.align		4
        /*000c*/ 	.word	0xfffffffe
	.align		4
        /*0010*/ 	.word	0x00000000
	.align		4
        /*0014*/ 	.word	0xfffffffd
	.align		4
        /*0018*/ 	.word	0x00000000
	.align		4
        /*001c*/ 	.word	0xfffffffc


//--------------------- .nv.constant4             --------------------------
	.section	.nv.constant4,"a",@progbits
	.align	8
	.align		8
.nv.constant4:
        /*0000*/ 	.dword	_$_str
	.align		8
        /*0008*/ 	.dword	_$_str_$_2


//--------------------- .text.triton_poi_fused__native_batch_norm_legit_no_training_add_26 --------------------------
	.section	.text.triton_poi_fused__native_batch_norm_legit_no_training_add_26,"ax",@progbits
	.align	128
        .global         triton_poi_fused__native_batch_norm_legit_no_training_add_26
        .type           triton_poi_fused__native_batch_norm_legit_no_training_add_26,@function
        .size           triton_poi_fused__native_batch_norm_legit_no_training_add_26,(.L_x_1 - triton_poi_fused__native_batch_norm_legit_no_training_add_26)
        .other          triton_poi_fused__native_batch_norm_legit_no_training_add_26,@"STO_CUDA_ENTRY STV_DEFAULT"
triton_poi_fused__native_batch_norm_legit_no_training_add_26:
.text.triton_poi_fused__native_batch_norm_legit_no_training_add_26:
[----:B------:R-:W-:Y:S01]  /*0000*/  LDC R1, c[0x0][0x28] ;  /* 0x00000a00ff017b82 */ /* 0x000fe20000000800 */
[----:B------:R-:W1:Y:S07]  /*0010*/  S2R R0, SR_TID.X ;  /* 0x0000000000007919 */ /* 0x000e6e0000002100 */
[----:B------:R-:W2:Y:S01]  /*0020*/  LDC.64 R8, c[0x0][0x228] ;  /* 0x00008a00ff087b82 */ /* 0x000ea20000000a00 */
[----:B------:R-:W-:Y:S01]  /*0030*/  ULDC.64 UR4, c[0x0][0x208] ;  /* 0x0000820000047ab9 */ /* 0x000fe20000000a00 */
[----:B------:R-:W3:Y:S06]  /*0040*/  S2R R3, SR_CTAID.X ;  /* 0x0000000000037919 */ /* 0x000eec0000002500 */
[----:B------:R-:W4:Y:S08]  /*0050*/  LDC.64 R6, c[0x0][0x220] ;  /* 0x00008800ff067b82 */ /* 0x000f300000000a00 */
[----:B------:R-:W5:Y:S08]  /*0060*/  LDC.64 R4, c[0x0][0x218] ;  /* 0x00008600ff047b82 */ /* 0x000f700000000a00 */
[----:B------:R-:W5:Y:S01]  /*0070*/  LDC.64 R10, c[0x0][0x230] ;  /* 0x00008c00ff0a7b82 */ /* 0x000f620000000a00 */
[----:B-1----:R-:W-:-:S07]  /*0080*/  LOP3.LUT R0, R0, 0x7f, RZ, 0xc0, !PT ;  /* 0x0000007f00007812 */ /* 0x002fce00078ec0ff */
[----:B------:R-:W1:Y:S01]  /*0090*/  LDC.64 R12, c[0x0][0x238] ;  /* 0x00008e00ff0c7b82 */ /* 0x000e620000000a00 */
[----:B---3--:R-:W-:Y:S02]  /*00a0*/  SHF.R.S32.HI R2, RZ, 0x18, R3 ;  /* 0x00000018ff027819 */ /* 0x008fe40000011403 */
[----:B------:R-:W-:Y:S02]  /*00b0*/  LEA R0, R3, R0, 0x7 ;  /* 0x0000000003007211 */ /* 0x000fe400078e38ff */
[----:B------:R-:W-:-:S04]  /*00c0*/  SGXT R3, R2, 0x1 ;  /* 0x000000010203781a */ /* 0x000fc80000000200 */
[----:B------:R-:W-:-:S04]  /*00d0*/  LEA.HI R3, R3, R0, RZ, 0x7 ;  /* 0x0000000003037211 */ /* 0x000fc800078f38ff */
[----:B------:R-:W-:-:S04]  /*00e0*/  LOP3.LUT R3, R3, 0xffffff80, RZ, 0xc0, !PT ;  /* 0xffffff8003037812 */ /* 0x000fc800078ec0ff */
[----:B------:R-:W-:Y:S02]  /*00f0*/  IADD3 R15, R0, -R3, RZ ;  /* 0x80000003000f7210 */ /* 0x000fe40007ffe0ff */
[----:B------:R-:W3:Y:S03]  /*0100*/  LDC.64 R2, c[0x0][0x210] ;  /* 0x00008400ff027b82 */ /* 0x000ee60000000a00 */
[----:B--2---:R-:W-:-:S05]  /*0110*/  IMAD.WIDE R8, R15, 0x4, R8 ;  /* 0x000000040f087825 */ /* 0x004fca00078e0208 */
[----:B------:R1:W2:Y:S01]  /*0120*/  LDG.E.EL R16, desc[UR4][R8.64] ;  /* 0x0000000408107981 */ /* 0x0002a2000c2e1900 */
[----:B----4-:R-:W-:-:S04]  /*0130*/  IMAD.WIDE R6, R15, 0x4, R6 ;  /* 0x000000040f067825 */ /* 0x010fc800078e0206 */
[C---:B-----5:R-:W-:Y:S02]  /*0140*/  IMAD.WIDE R4, R0.reuse, 0x4, R4 ;  /* 0x0000000400047825 */ /* 0x060fe400078e0204 */
[----:B------:R4:W5:Y:S02]  /*0150*/  LDG.E.EL R7, desc[UR4][R6.64] ;  /* 0x0000000406077981 */ /* 0x000964000c2e1900 */
[C---:B0-----:R-:W-:Y:S02]  /*0160*/  IMAD.WIDE R10, R15.reuse, 0x4, R10 ;  /* 0x000000040f0a7825 */ /* 0x041fe400078e020a */
[----:B------:R0:W5:Y:S02]  /*0170*/  LDG.E R14, desc[UR4][R4.64] ;  /* 0x00000004040e7981 */ /* 0x000164000c1e1900 */
[----:B-1----:R-:W-:Y:S02]  /*0180*/  IMAD.WIDE R8, R15, 0x4, R12 ;  /* 0x000000040f087825 */ /* 0x002fe400078e020c */
[----:B------:R-:W5:Y:S02]  /*0190*/  LDG.E.EL R10, desc[UR4][R10.64] ;  /* 0x000000040a0a7981 */ /* 0x000f64000c2e1900 */
[----:B---3--:R-:W-:-:S02]  /*01a0*/  IMAD.WIDE R2, R0, 0x4, R2 ;  /* 0x0000000400027825 */ /* 0x008fc400078e0202 */
[----:B------:R-:W3:Y:S01]  /*01b0*/  LDG.E.EL R9, desc[UR4][R8.64] ;  /* 0x0000000408097981 */ /* 0x000ee2000c2e1900 */
[----:B----4-:R-:W-:Y:S01]  /*01c0*/  HFMA2.MMA R6, -RZ, RZ, 1.625, 0 ;  /* 0x3e800000ff067435 */ /* 0x010fe200000001ff */
[----:B0-----:R-:W0:Y:S02]  /*01d0*/  LDC.64 R4, c[0x0][0x240] ;  /* 0x00009000ff047b82 */ /* 0x001e240000000a00 */
[----:B------:R0:W4:Y:S02]  /*01e0*/  LDG.E R12, desc[UR4][R2.64] ;  /* 0x00000004020c7981 */ /* 0x000124000c1e1900 */
[----:B0-----:R-:W-:-:S04]  /*01f0*/  IMAD.WIDE R2, R0, 0x4, R4 ;  /* 0x0000000400027825 */ /* 0x001fc800078e0204 */
[----:B--2---:R-:W-:-:S04]  /*0200*/  FADD R16, R16, 9.9999997473787516356e-06 ;  /* 0x3727c5ac10107421 */ /* 0x004fc80000000000 */
[----:B------:R-:W0:Y:S02]  /*0210*/  MUFU.SQRT R13, R16 ;  /* 0x00000010000d7308 */ /* 0x000e240000002000 */
[C---:B0-----:R-:W-:Y:S02]  /*0220*/  FSETP.GT.AND P0, PT, R13.reuse, 8.50705917302346158658e+37, PT ;  /* 0x7e8000000d00780b */ /* 0x041fe40003f04000 */
[----:B------:R-:W-:-:S11]  /*0230*/  FSETP.GEU.AND P1, PT, R13, 1.175494350822287508e-38, PT ;  /* 0x008000000d00780b */ /* 0x000fd60003f2e000 */
[----:B------:R-:W-:-:S04]  /*0240*/  @P0 FMUL R13, R13, 0.25 ;  /* 0x3e8000000d0d0820 */ /* 0x000fc80000400000 */
[----:B------:R-:W-:-:S06]  /*0250*/  @!P1 FMUL R13, R13, 16777216 ;  /* 0x4b8000000d0d9820 */ /* 0x000fcc0000400000 */
[----:B------:R-:W0:Y:S01]  /*0260*/  MUFU.RCP R13, R13 ;  /* 0x0000000d000d7308 */ /* 0x000e220000001000 */
[----:B------:R-:W-:Y:S01]  /*0270*/  FSEL R6, R6, 1, P0 ;  /* 0x3f80000006067808 */ /* 0x000fe20000000000 */
[----:B-----5:R-:W-:-:S04]  /*0280*/  FADD R7, R14, -R7 ;  /* 0x800000070e077221 */ /* 0x020fc80000000000 */
[----:B------:R-:W-:-:S04]  /*0290*/  @!P1 FMUL R6, R6, 16777216 ;  /* 0x4b80000006069820 */ /* 0x000fc80000400000 */
[----:B0-----:R-:W-:-:S04]  /*02a0*/  FMUL R6, R13, R6 ;  /* 0x000000060d067220 */ /* 0x001fc80000400000 */
[----:B------:R-:W-:-:S04]  /*02b0*/  FMUL R6, R7, R6 ;  /* 0x0000000607067220 */ /* 0x000fc80000400000 */
[----:B---3--:R-:W-:-:S04]  /*02c0*/  FFMA R9, R10, R6, R9 ;  /* 0x000000060a097223 */ /* 0x008fc80000000009 */
[----:B----4-:R-:W-:-:S05]  /*02d0*/  FADD R9, R12, R9 ;  /* 0x000000090c097221 */ /* 0x010fca0000000000 */
[----:B------:R-:W-:Y:S01]  /*02e0*/  STG.E desc[UR4][R2.64], R9 ;  /* 0x0000000902007986 */ /* 0x000fe2000c101904 */
[----:B------:R-:W-:Y:S05]  /*02f0*/  EXIT ;  /* 0x000000000000794d */ /* 0x000fea0003800000 */
.L_x_0:
[----:B------:R-:W-:-:S00]  /*0300*/  BRA `(.L_x_0) ;  /* 0xfffffffc00fc7947 */ /* 0x000fc0000383ffff */
[----:B------:R-:W-:-:S00]  /*0310*/  NOP ;  /* 0x0000000000007918 */ /* 0x000fc00000000000 */
        /* <DEDUP_REMOVED lines=14> */
.L_x_1:


//--------------------- .nv.global.init           --------------------------
	.section	.nv.global.init,"aw",@progbits
.nv.global.init:
	.type		_$_str,@object
	.size		_$_str,(_$_str_$_2 - _$_str)
_$_str:
        /*0000*/ 	.byte	0x5f, 0x5f, 0x43, 0x55, 0x44, 0x41, 0x5f, 0x46, 0x54, 0x5a, 0x00
	.type		_$_str_$_2,@object
	.size		_$_str_$_2,(.L_1 - _$_str_$_2)
_$_str_$_2:
        /*000b*/ 	.byte	0x5f, 0x5f, 0x43, 0x55, 0x44, 0x41, 0x5f, 0x50, 0x52, 0x45, 0x43, 0x5f, 0x53, 0x51, 0x52, 0x54
        /*001b*/ 	.byte	0x00
.L_1:


//--------------------- .nv.constant0.triton_poi_fused__native_batch_norm_legit_no_training_add_26 --------------------------
	.section	.nv.constant0.triton_poi_fused__native_batch_norm_legit_no_training_add_26,"a",@progbits
	.sectionflags	@""
	.align	4
.nv.constant0.triton_poi_fused__native_batch_norm_legit_no_training_add_26:
	.zero		588
